//
// Generated by NVIDIA NVVM Compiler
//
// Compiler Build ID: CL-36424714
// Cuda compilation tools, release 13.0, V13.0.88
// Based on NVVM 20.0.0
//

.version 9.0
.target sm_100
.address_size 64

	// .globl	_Z20excl_sum_scan_kernelPfS_f
.extern .shared .align 16 .b8 s_arr[];

.visible .entry _Z20excl_sum_scan_kernelPfS_f(
	.param .u64 .ptr .align 1 _Z20excl_sum_scan_kernelPfS_f_param_0,
	.param .u64 .ptr .align 1 _Z20excl_sum_scan_kernelPfS_f_param_1,
	.param .f32 _Z20excl_sum_scan_kernelPfS_f_param_2
)
{
	.reg .pred 	%p<8>;
	.reg .b32 	%r<29>;
	.reg .b32 	%f<10>;
	.reg .b64 	%rd<9>;

	ld.param.u64 	%rd2, [_Z20excl_sum_scan_kernelPfS_f_param_0];
	ld.param.u64 	%rd1, [_Z20excl_sum_scan_kernelPfS_f_param_1];
	ld.param.f32 	%f1, [_Z20excl_sum_scan_kernelPfS_f_param_2];
	cvta.to.global.u64 	%rd3, %rd2;
	mov.u32 	%r1, %tid.x;
	mov.u32 	%r28, %ntid.x;
	mov.u32 	%r9, %ctaid.x;
	mad.lo.s32 	%r3, %r28, %r9, %r1;
	mul.wide.u32 	%rd4, %r3, 4;
	add.s64 	%rd5, %rd3, %rd4;
	ld.global.f32 	%f2, [%rd5];
	shl.b32 	%r10, %r3, 2;
	mov.u32 	%r11, s_arr;
	add.s32 	%r4, %r11, %r10;
	st.shared.f32 	[%r4], %f2;
	bar.sync 	0;
	setp.lt.u32 	%p1, %r28, 2;
	@%p1 bra 	$L__BB0_5;
	mov.b32 	%r27, 1;
$L__BB0_2:
	shl.b32 	%r6, %r27, 1;
	neg.s32 	%r13, %r6;
	or.b32  	%r14, %r3, %r13;
	setp.ne.s32 	%p2, %r14, -1;
	@%p2 bra 	$L__BB0_4;
	sub.s32 	%r15, %r3, %r27;
	shl.b32 	%r16, %r15, 2;
	add.s32 	%r18, %r11, %r16;
	ld.shared.f32 	%f3, [%r18];
	ld.shared.f32 	%f4, [%r4];
	add.f32 	%f5, %f3, %f4;
	st.shared.f32 	[%r4], %f5;
$L__BB0_4:
	bar.sync 	0;
	setp.lt.u32 	%p3, %r6, %r28;
	mov.u32 	%r27, %r6;
	@%p3 bra 	$L__BB0_2;
$L__BB0_5:
	add.s32 	%r19, %r28, -1;
	setp.ne.s32 	%p4, %r1, %r19;
	@%p4 bra 	$L__BB0_7;
	st.shared.f32 	[%r4], %f1;
$L__BB0_7:
	bar.sync 	0;
	setp.lt.u32 	%p5, %r28, 2;
	@%p5 bra 	$L__BB0_11;
$L__BB0_8:
	shr.u32 	%r8, %r28, 1;
	and.b32  	%r20, %r28, 2046;
	rem.u32 	%r21, %r3, %r20;
	add.s32 	%r22, %r20, -1;
	setp.ne.s32 	%p6, %r21, %r22;
	@%p6 bra 	$L__BB0_10;
	sub.s32 	%r23, %r3, %r8;
	shl.b32 	%r24, %r23, 2;
	add.s32 	%r26, %r11, %r24;
	ld.shared.f32 	%f6, [%r26];
	bar.sync 	0;
	ld.shared.f32 	%f7, [%r4];
	st.shared.f32 	[%r26], %f7;
	add.f32 	%f8, %f6, %f7;
	st.shared.f32 	[%r4], %f8;
$L__BB0_10:
	bar.sync 	0;
	setp.gt.u32 	%p7, %r28, 3;
	mov.u32 	%r28, %r8;
	@%p7 bra 	$L__BB0_8;
$L__BB0_11:
	cvta.to.global.u64 	%rd6, %rd1;
	ld.shared.f32 	%f9, [%r4];
	add.s64 	%rd8, %rd6, %rd4;
	st.global.f32 	[%rd8], %f9;
	ret;

}
	// .globl	_Z7sum_mapPfS_
.visible .entry _Z7sum_mapPfS_(
	.param .u64 .ptr .align 1 _Z7sum_mapPfS__param_0,
	.param .u64 .ptr .align 1 _Z7sum_mapPfS__param_1
)
{
	.reg .b32 	%r<5>;
	.reg .b32 	%f<4>;
	.reg .b64 	%rd<9>;

	ld.param.u64 	%rd1, [_Z7sum_mapPfS__param_0];
	ld.param.u64 	%rd2, [_Z7sum_mapPfS__param_1];
	cvta.to.global.u64 	%rd3, %rd2;
	cvta.to.global.u64 	%rd4, %rd1;
	mov.u32 	%r1, %tid.x;
	mov.u32 	%r2, %ntid.x;
	mov.u32 	%r3, %ctaid.x;
	mad.lo.s32 	%r4, %r2, %r3, %r1;
	mul.wide.u32 	%rd5, %r4, 4;
	add.s64 	%rd6, %rd4, %rd5;
	ld.global.f32 	%f1, [%rd6];
	mul.wide.u32 	%rd7, %r3, 4;
	add.s64 	%rd8, %rd3, %rd7;
	ld.global.f32 	%f2, [%rd8];
	add.f32 	%f3, %f1, %f2;
	st.global.f32 	[%rd6], %f3;
	ret;

}


// ===== COMPILED SASS (sm_100) =====

	.target	sm_100

	.elftype	@"ET_EXEC"


//--------------------- .note.nv.tkinfo           --------------------------
	.section	.note.nv.tkinfo,"",@"SHT_NOTE"
	.sectionflags	@"SHF_NOTE_NV_TKINFO"
	.tkinfo
        /*0018*/ 	.word	0x00000002
        /*0030*/ 	.string	""
        /*0030*/ 	.string	"ptxas"
        /*0030*/ 	.string	"Cuda compilation tools, release 13.0, V13.0.88"
        /*0030*/ 	.string	"Build cuda_13.0.r13.0/compiler.36424714_0"
        /*0030*/ 	.string	"-arch sm_100 -m 64 "



//--------------------- .note.nv.cuinfo           --------------------------
	.section	.note.nv.cuinfo,"",@"SHT_NOTE"
	.sectionflags	@"SHF_NOTE_NV_CUINFO"
        /*0018*/ 	.short	0x0002
        /*001a*/ 	.short	0x0064
        /*001c*/ 	.short	0x0082
	.zero		2


//--------------------- .nv.info                  --------------------------
	.section	.nv.info,"",@"SHT_CUDA_INFO"
	.align	4


	//----- nvinfo : EIATTR_REGCOUNT
	.align		4
        /*0000*/ 	.byte	0x04, 0x2f
        /*0002*/ 	.short	(.L_1 - .L_0)
	.align		4
.L_0:
        /*0004*/ 	.word	index@(_Z20excl_sum_scan_kernelPfS_f)
        /*0008*/ 	.word	0x0000000c


	//----- nvinfo : EIATTR_FRAME_SIZE
	.align		4
.L_1:
        /*000c*/ 	.byte	0x04, 0x11
        /*000e*/ 	.short	(.L_3 - .L_2)
	.align		4
.L_2:
        /*0010*/ 	.word	index@(_Z20excl_sum_scan_kernelPfS_f)
        /*0014*/ 	.word	0x00000000


	//----- nvinfo : EIATTR_REGCOUNT
	.align		4
.L_3:
        /*0018*/ 	.byte	0x04, 0x2f
        /*001a*/ 	.short	(.L_5 - .L_4)
	.align		4
.L_4:
        /*001c*/ 	.word	index@(_Z7sum_mapPfS_)
        /*0020*/ 	.word	0x0000000a


	//----- nvinfo : EIATTR_FRAME_SIZE
	.align		4
.L_5:
        /*0024*/ 	.byte	0x04, 0x11
        /*0026*/ 	.short	(.L_7 - .L_6)
	.align		4
.L_6:
        /*0028*/ 	.word	index@(_Z7sum_mapPfS_)
        /*002c*/ 	.word	0x00000000


	//----- nvinfo : EIATTR_MIN_STACK_SIZE
	.align		4
.L_7:
        /*0030*/ 	.byte	0x04, 0x12
        /*0032*/ 	.short	(.L_9 - .L_8)
	.align		4
.L_8:
        /*0034*/ 	.word	index@(_Z7sum_mapPfS_)
        /*0038*/ 	.word	0x00000000


	//----- nvinfo : EIATTR_MIN_STACK_SIZE
	.align		4
.L_9:
        /*003c*/ 	.byte	0x04, 0x12
        /*003e*/ 	.short	(.L_11 - .L_10)
	.align		4
.L_10:
        /*0040*/ 	.word	index@(_Z20excl_sum_scan_kernelPfS_f)
        /*0044*/ 	.word	0x00000000
.L_11:


//--------------------- .nv.compat                --------------------------
	.section	.nv.compat,"",@"SHT_CUDA_COMPAT_INFO"
	.align	4
        /*0000*/ 	.byte	0x02, 0x09, 0x00, 0x00, 0x02, 0x02, 0x01, 0x00, 0x02, 0x05, 0x05, 0x00, 0x03, 0x07, 0x01, 0x01
        /*0010*/ 	.byte	0x02, 0x03, 0x00, 0x00, 0x02, 0x06, 0x01, 0x00, 0x04, 0x0b, 0x08, 0x00, 0x09, 0x00, 0x00, 0x00
        /*0020*/ 	.byte	0x00, 0x00, 0x00, 0x00


//--------------------- .nv.info._Z7sum_mapPfS_   --------------------------
	.section	.nv.info._Z7sum_mapPfS_,"",@"SHT_CUDA_INFO"
	.sectionflags	@""
	.align	4


	//----- nvinfo : EIATTR_CUDA_API_VERSION
	.align		4
        /*0000*/ 	.byte	0x04, 0x37
        /*0002*/ 	.short	(.L_13 - .L_12)
.L_12:
        /*0004*/ 	.word	0x00000082


	//----- nvinfo : EIATTR_KPARAM_INFO
	.align		4
.L_13:
        /*0008*/ 	.byte	0x04, 0x17
        /*000a*/ 	.short	(.L_15 - .L_14)
.L_14:
        /*000c*/ 	.word	0x00000000
        /*0010*/ 	.short	0x0001
        /*0012*/ 	.short	0x0008
        /*0014*/ 	.byte	0x00, 0xf5, 0x21, 0x00


	//----- nvinfo : EIATTR_KPARAM_INFO
	.align		4
.L_15:
        /*0018*/ 	.byte	0x04, 0x17
        /*001a*/ 	.short	(.L_17 - .L_16)
.L_16:
        /*001c*/ 	.word	0x00000000
        /*0020*/ 	.short	0x0000
        /*0022*/ 	.short	0x0000
        /*0024*/ 	.byte	0x00, 0xf5, 0x21, 0x00


	//----- nvinfo : EIATTR_SPARSE_MMA_MASK
	.align		4
.L_17:
        /*0028*/ 	.byte	0x03, 0x50
        /*002a*/ 	.short	0x0000


	//----- nvinfo : EIATTR_MAXREG_COUNT
	.align		4
        /*002c*/ 	.byte	0x03, 0x1b
        /*002e*/ 	.short	0x00ff


	//----- nvinfo : EIATTR_MERCURY_ISA_VERSION
	.align		4
        /*0030*/ 	.byte	0x03, 0x5f
        /*0032*/ 	.short	0x0101


	//----- nvinfo : EIATTR_VRC_CTA_INIT_COUNT
	.align		4
        /*0034*/ 	.byte	0x02, 0x4a
	.zero		1
	.zero		1


	//----- nvinfo : EIATTR_EXIT_INSTR_OFFSETS
	.align		4
        /*0038*/ 	.byte	0x04, 0x1c
        /*003a*/ 	.short	(.L_19 - .L_18)


	//   ....[0]....
.L_18:
        /*003c*/ 	.word	0x000000e0


	//----- nvinfo : EIATTR_CBANK_PARAM_SIZE
	.align		4
.L_19:
        /*0040*/ 	.byte	0x03, 0x19
        /*0042*/ 	.short	0x0010


	//----- nvinfo : EIATTR_PARAM_CBANK
	.align		4
        /*0044*/ 	.byte	0x04, 0x0a
        /*0046*/ 	.short	(.L_21 - .L_20)
	.align		4
.L_20:
        /*0048*/ 	.word	index@(.nv.constant0._Z7sum_mapPfS_)
        /*004c*/ 	.short	0x0380
        /*004e*/ 	.short	0x0010


	//----- nvinfo : EIATTR_SW_WAR
	.align		4
.L_21:
        /*0050*/ 	.byte	0x04, 0x36
        /*0052*/ 	.short	(.L_23 - .L_22)
.L_22:
        /*0054*/ 	.word	0x00000008
.L_23:


//--------------------- .nv.info._Z20excl_sum_scan_kernelPfS_f --------------------------
	.section	.nv.info._Z20excl_sum_scan_kernelPfS_f,"",@"SHT_CUDA_INFO"
	.sectionflags	@""
	.align	4


	//----- nvinfo : EIATTR_CUDA_API_VERSION
	.align		4
        /*0000*/ 	.byte	0x04, 0x37
        /*0002*/ 	.short	(.L_25 - .L_24)
.L_24:
        /*0004*/ 	.word	0x00000082


	//----- nvinfo : EIATTR_KPARAM_INFO
	.align		4
.L_25:
        /*0008*/ 	.byte	0x04, 0x17
        /*000a*/ 	.short	(.L_27 - .L_26)
.L_26:
        /*000c*/ 	.word	0x00000000
        /*0010*/ 	.short	0x0002
        /*0012*/ 	.short	0x0010
        /*0014*/ 	.byte	0x00, 0xf0, 0x11, 0x00


	//----- nvinfo : EIATTR_KPARAM_INFO
	.align		4
.L_27:
        /*0018*/ 	.byte	0x04, 0x17
        /*001a*/ 	.short	(.L_29 - .L_28)
.L_28:
        /*001c*/ 	.word	0x00000000
        /*0020*/ 	.short	0x0001
        /*0022*/ 	.short	0x0008
        /*0024*/ 	.byte	0x00, 0xf5, 0x21, 0x00


	//----- nvinfo : EIATTR_KPARAM_INFO
	.align		4
.L_29:
        /*0028*/ 	.byte	0x04, 0x17
        /*002a*/ 	.short	(.L_31 - .L_30)
.L_30:
        /*002c*/ 	.word	0x00000000
        /*0030*/ 	.short	0x0000
        /*0032*/ 	.short	0x0000
        /*0034*/ 	.byte	0x00, 0xf5, 0x21, 0x00


	//----- nvinfo : EIATTR_SPARSE_MMA_MASK
	.align		4
.L_31:
        /*0038*/ 	.byte	0x03, 0x50
        /*003a*/ 	.short	0x0000


	//----- nvinfo : EIATTR_MAXREG_COUNT
	.align		4
        /*003c*/ 	.byte	0x03, 0x1b
        /*003e*/ 	.short	0x00ff


	//----- nvinfo : EIATTR_NUM_BARRIERS
	.align		4
        /*0040*/ 	.byte	0x02, 0x4c
        /*0042*/ 	.byte	0x01
	.zero		1


	//----- nvinfo : EIATTR_MERCURY_ISA_VERSION
	.align		4
        /*0044*/ 	.byte	0x03, 0x5f
        /*0046*/ 	.short	0x0101


	//----- nvinfo : EIATTR_VRC_CTA_INIT_COUNT
	.align		4
        /*0048*/ 	.byte	0x02, 0x4a
	.zero		1
	.zero		1


	//----- nvinfo : EIATTR_EXIT_INSTR_OFFSETS
	.align		4
        /*004c*/ 	.byte	0x04, 0x1c
        /*004e*/ 	.short	(.L_33 - .L_32)


	//   ....[0]....
.L_32:
        /*0050*/ 	.word	0x000004c0


	//----- nvinfo : EIATTR_CBANK_PARAM_SIZE
	.align		4
.L_33:
        /*0054*/ 	.byte	0x03, 0x19
        /*0056*/ 	.short	0x0014


	//----- nvinfo : EIATTR_PARAM_CBANK
	.align		4
        /*0058*/ 	.byte	0x04, 0x0a
        /*005a*/ 	.short	(.L_35 - .L_34)
	.align		4
.L_34:
        /*005c*/ 	.word	index@(.nv.constant0._Z20excl_sum_scan_kernelPfS_f)
        /*0060*/ 	.short	0x0380
        /*0062*/ 	.short	0x0014


	//----- nvinfo : EIATTR_SW_WAR
	.align		4
.L_35:
        /*0064*/ 	.byte	0x04, 0x36
        /*0066*/ 	.short	(.L_37 - .L_36)
.L_36:
        /*0068*/ 	.word	0x00000008
.L_37:


//--------------------- .nv.callgraph             --------------------------
	.section	.nv.callgraph,"",@"SHT_CUDA_CALLGRAPH"
	.align	4
	.sectionentsize	8
	.align		4
        /*0000*/ 	.word	0x00000000
	.align		4
        /*0004*/ 	.word	0xffffffff
	.align		4
        /*0008*/ 	.word	0x00000000
	.align		4
        /*000c*/ 	.word	0xfffffffe
	.align		4
        /*0010*/ 	.word	0x00000000
	.align		4
        /*0014*/ 	.word	0xfffffffd
	.align		4
        /*0018*/ 	.word	0x00000000
	.align		4
        /*001c*/ 	.word	0xfffffffc


//--------------------- .text._Z7sum_mapPfS_      --------------------------
	.section	.text._Z7sum_mapPfS_,"ax",@progbits
	.align	128
        .global         _Z7sum_mapPfS_
        .type           _Z7sum_mapPfS_,@function
        .size           _Z7sum_mapPfS_,(.L_x_6 - _Z7sum_mapPfS_)
        .other          _Z7sum_mapPfS_,@"STO_CUDA_ENTRY STV_DEFAULT"
_Z7sum_mapPfS_:
.text._Z7sum_mapPfS_:
[----:B------:R-:W-:Y:S01]  /*0000*/  LDC R1, c[0x0][0x37c] ;  /* 0x0000df00ff017b82 */ /* 0x000fe20000000800 */
[----:B------:R-:W0:Y:S07]  /*0010*/  S2R R7, SR_TID.X ;  /* 0x0000000000077919 */ /* 0x000e2e0000002100 */
[----:B------:R-:W1:Y:S01]  /*0020*/  LDC.64 R4, c[0x0][0x388] ;  /* 0x0000e200ff047b82 */ /* 0x000e620000000a00 */
[----:B------:R-:W0:Y:S01]  /*0030*/  LDCU UR6, c[0x0][0x360] ;  /* 0x00006c00ff0677ac */ /* 0x000e220008000800 */
[----:B------:R-:W0:Y:S01]  /*0040*/  S2R R0, SR_CTAID.X ;  /* 0x0000000000007919 */ /* 0x000e220000002500 */
[----:B------:R-:W2:Y:S05]  /*0050*/  LDCU.64 UR4, c[0x0][0x358] ;  /* 0x00006b00ff0477ac */ /* 0x000eaa0008000a00 */
[----:B------:R-:W3:Y:S01]  /*0060*/  LDC.64 R2, c[0x0][0x380] ;  /* 0x0000e000ff027b82 */ /* 0x000ee20000000a00 */
[----:B0-----:R-:W-:-:S02]  /*0070*/  IMAD R7, R0, UR6, R7 ;  /* 0x0000000600077c24 */ /* 0x001fc4000f8e0207 */
[----:B-1----:R-:W-:-:S04]  /*0080*/  IMAD.WIDE.U32 R4, R0, 0x4, R4 ;  /* 0x0000000400047825 */ /* 0x002fc800078e0004 */
[----:B---3--:R-:W-:Y:S02]  /*0090*/  IMAD.WIDE.U32 R2, R7, 0x4, R2 ;  /* 0x0000000407027825 */ /* 0x008fe400078e0002 */
[----:B--2---:R-:W2:Y:S04]  /*00a0*/  LDG.E R5, desc[UR4][R4.64] ;  /* 0x0000000404057981 */ /* 0x004ea8000c1e1900 */
[----:B------:R-:W2:Y:S02]  /*00b0*/  LDG.E R0, desc[UR4][R2.64] ;  /* 0x0000000402007981 */ /* 0x000ea4000c1e1900 */
[----:B--2---:R-:W-:-:S05]  /*00c0*/  FADD R7, R0, R5 ;  /* 0x0000000500077221 */ /* 0x004fca0000000000 */
[----:B------:R-:W-:Y:S01]  /*00d0*/  STG.E desc[UR4][R2.64], R7 ;  /* 0x0000000702007986 */ /* 0x000fe2000c101904 */
[----:B------:R-:W-:Y:S05]  /*00e0*/  EXIT ;  /* 0x000000000000794d */ /* 0x000fea0003800000 */
.L_x_0:
[----:B------:R-:W-:-:S00]  /*00f0*/  BRA `(.L_x_0) ;  /* 0xfffffffc00fc7947 */ /* 0x000fc0000383ffff */
[----:B------:R-:W-:-:S00]  /*0100*/  NOP ;  /* 0x0000000000007918 */ /* 0x000fc00000000000 */
[----:B------:R-:W-:-:S00]  /*0110*/  NOP ;  /* 0x0000000000007918 */ /* 0x000fc00000000000 */
[----:B------:R-:W-:-:S00]  /*0120*/  NOP ;  /* 0x0000000000007918 */ /* 0x000fc00000000000 */
[----:B------:R-:W-:-:S00]  /*0130*/  NOP ;  /* 0x0000000000007918 */ /* 0x000fc00000000000 */
[----:B------:R-:W-:-:S00]  /*0140*/  NOP ;  /* 0x0000000000007918 */ /* 0x000fc00000000000 */
[----:B------:R-:W-:-:S00]  /*0150*/  NOP ;  /* 0x0000000000007918 */ /* 0x000fc00000000000 */
[----:B------:R-:W-:-:S00]  /*0160*/  NOP ;  /* 0x0000000000007918 */ /* 0x000fc00000000000 */
[----:B------:R-:W-:-:S00]  /*0170*/  NOP ;  /* 0x0000000000007918 */ /* 0x000fc00000000000 */
.L_x_6:


//--------------------- .text._Z20excl_sum_scan_kernelPfS_f --------------------------
	.section	.text._Z20excl_sum_scan_kernelPfS_f,"ax",@progbits
	.align	128
        .global         _Z20excl_sum_scan_kernelPfS_f
        .type           _Z20excl_sum_scan_kernelPfS_f,@function
        .size           _Z20excl_sum_scan_kernelPfS_f,(.L_x_7 - _Z20excl_sum_scan_kernelPfS_f)
        .other          _Z20excl_sum_scan_kernelPfS_f,@"STO_CUDA_ENTRY STV_DEFAULT"
_Z20excl_sum_scan_kernelPfS_f:
.text._Z20excl_sum_scan_kernelPfS_f:
[----:B------:R-:W-:Y:S01]  /*0000*/  LDC R1, c[0x0][0x37c] ;  /* 0x0000df00ff017b82 */ /* 0x000fe20000000800 */
[----:B------:R-:W0:Y:S07]  /*0010*/  S2R R6, SR_TID.X ;  /* 0x0000000000067919 */ /* 0x000e2e0000002100 */
[----:B------:R-:W1:Y:S01]  /*0020*/  LDC.64 R4, c[0x0][0x380] ;  /* 0x0000e000ff047b82 */ /* 0x000e620000000a00 */
[----:B------:R-:W0:Y:S01]  /*0030*/  LDCU UR6, c[0x0][0x360] ;  /* 0x00006c00ff0677ac */ /* 0x000e220008000800 */
[----:B------:R-:W0:Y:S01]  /*0040*/  S2R R3, SR_CTAID.X ;  /* 0x0000000000037919 */ /* 0x000e220000002500 */
[----:B------:R-:W2:Y:S01]  /*0050*/  LDCU.64 UR8, c[0x0][0x358] ;  /* 0x00006b00ff0877ac */ /* 0x000ea20008000a00 */
[----:B0-----:R-:W-:-:S04]  /*0060*/  IMAD R0, R3, UR6, R6 ;  /* 0x0000000603007c24 */ /* 0x001fc8000f8e0206 */
[----:B-1----:R-:W-:-:S06]  /*0070*/  IMAD.WIDE.U32 R4, R0, 0x4, R4 ;  /* 0x0000000400047825 */ /* 0x002fcc00078e0004 */
[----:B--2---:R-:W2:Y:S01]  /*0080*/  LDG.E R4, desc[UR8][R4.64] ;  /* 0x0000000804047981 */ /* 0x004ea2000c1e1900 */
[----:B------:R-:W0:Y:S01]  /*0090*/  S2UR UR5, SR_CgaCtaId ;  /* 0x00000000000579c3 */ /* 0x000e220000008800 */
[----:B------:R-:W-:Y:S01]  /*00a0*/  IMAD.U32 R2, RZ, RZ, UR6 ;  /* 0x00000006ff027e24 */ /* 0x000fe2000f8e00ff */
[----:B------:R-:W-:Y:S01]  /*00b0*/  UMOV UR4, 0x400 ;  /* 0x0000040000047882 */ /* 0x000fe20000000000 */
[----:B------:R-:W-:Y:S02]  /*00c0*/  UISETP.GE.U32.AND UP0, UPT, UR6, 0x2, UPT ;  /* 0x000000020600788c */ /* 0x000fe4000bf06070 */
[C---:B------:R-:W-:Y:S01]  /*00d0*/  VIADD R3, R2.reuse, 0xffffffff ;  /* 0xffffffff02037836 */ /* 0x040fe20000000000 */
[----:B------:R-:W-:-:S04]  /*00e0*/  ISETP.GE.U32.AND P1, PT, R2, 0x2, PT ;  /* 0x000000020200780c */ /* 0x000fc80003f26070 */
[----:B------:R-:W-:-:S13]  /*00f0*/  ISETP.NE.AND P0, PT, R6, R3, PT ;  /* 0x000000030600720c */ /* 0x000fda0003f05270 */
[----:B------:R-:W1:Y:S01]  /*0100*/  @!P0 LDC R8, c[0x0][0x390] ;  /* 0x0000e400ff088b82 */ /* 0x000e620000000800 */
[----:B0-----:R-:W-:-:S06]  /*0110*/  ULEA UR4, UR5, UR4, 0x18 ;  /* 0x0000000405047291 */ /* 0x001fcc000f8ec0ff */
[----:B------:R-:W-:-:S05]  /*0120*/  LEA R3, R0, UR4, 0x2 ;  /* 0x0000000400037c11 */ /* 0x000fca000f8e10ff */
[----:B--2---:R0:W-:Y:S01]  /*0130*/  STS [R3], R4 ;  /* 0x0000000403007388 */ /* 0x0041e20000000800 */
[----:B------:R-:W-:Y:S06]  /*0140*/  BAR.SYNC.DEFER_BLOCKING 0x0 ;  /* 0x0000000000007b1d */ /* 0x000fec0000010000 */
[----:B-1----:R-:W-:Y:S05]  /*0150*/  BRA.U !UP0, `(.L_x_1) ;  /* 0x00000001083c7547 */ /* 0x002fea000b800000 */
[----:B------:R-:W-:-:S05]  /*0160*/  UMOV UR5, 0x1 ;  /* 0x0000000100057882 */ /* 0x000fca0000000000 */
.L_x_2:
[----:B------:R-:W-:-:S04]  /*0170*/  USHF.L.U32 UR6, UR5, 0x1, URZ ;  /* 0x0000000105067899 */ /* 0x000fc800080006ff */
[----:B------:R-:W-:-:S06]  /*0180*/  UIADD3 UR7, UPT, UPT, -UR6, URZ, URZ ;  /* 0x000000ff06077290 */ /* 0x000fcc000fffe1ff */
[----:B0-----:R-:W-:-:S04]  /*0190*/  LOP3.LUT R4, R0, UR7, RZ, 0xfc, !PT ;  /* 0x0000000700047c12 */ /* 0x001fc8000f8efcff */
[----:B------:R-:W-:-:S13]  /*01a0*/  ISETP.NE.AND P2, PT, R4, -0x1, PT ;  /* 0xffffffff0400780c */ /* 0x000fda0003f45270 */
[----:B------:R-:W-:Y:S01]  /*01b0*/  @!P2 VIADD R4, R0, -UR5 ;  /* 0x800000050004ac36 */ /* 0x000fe20008000000 */
[----:B------:R-:W-:Y:S01]  /*01c0*/  @!P2 LDS R5, [R3] ;  /* 0x000000000305a984 */ /* 0x000fe20000000800 */
[----:B------:R-:W-:-:S03]  /*01d0*/  UMOV UR5, UR6 ;  /* 0x0000000600057c82 */ /* 0x000fc60008000000 */
[----:B------:R-:W-:-:S06]  /*01e0*/  @!P2 LEA R4, R4, UR4, 0x2 ;  /* 0x000000040404ac11 */ /* 0x000fcc000f8e10ff */
[----:B------:R-:W0:Y:S02]  /*01f0*/  @!P2 LDS R4, [R4] ;  /* 0x000000000404a984 */ /* 0x000e240000000800 */
[----:B0-----:R-:W-:-:S05]  /*0200*/  @!P2 FADD R6, R4, R5 ;  /* 0x000000050406a221 */ /* 0x001fca0000000000 */
[----:B------:R1:W-:Y:S01]  /*0210*/  @!P2 STS [R3], R6 ;  /* 0x000000060300a388 */ /* 0x0003e20000000800 */
[----:B------:R-:W-:Y:S01]  /*0220*/  BAR.SYNC.DEFER_BLOCKING 0x0 ;  /* 0x0000000000007b1d */ /* 0x000fe20000010000 */
[----:B------:R-:W-:-:S13]  /*0230*/  ISETP.LE.U32.AND P2, PT, R2, UR6, PT ;  /* 0x0000000602007c0c */ /* 0x000fda000bf43070 */
[----:B-1----:R-:W-:Y:S05]  /*0240*/  @!P2 BRA `(.L_x_2) ;  /* 0xfffffffc00c8a947 */ /* 0x002fea000383ffff */
.L_x_1:
[----:B------:R1:W-:Y:S01]  /*0250*/  @!P0 STS [R3], R8 ;  /* 0x0000000803008388 */ /* 0x0003e20000000800 */
[----:B------:R-:W-:Y:S06]  /*0260*/  BAR.SYNC.DEFER_BLOCKING 0x0 ;  /* 0x0000000000007b1d */ /* 0x000fec0000010000 */
[----:B------:R-:W-:Y:S05]  /*0270*/  @!P1 BRA `(.L_x_3) ;  /* 0x0000000000809947 */ /* 0x000fea0003800000 */
.L_x_4:
[----:B------:R-:W-:-:S04]  /*0280*/  LOP3.LUT P1, R7, R2, 0x7fe, RZ, 0xc0, !PT ;  /* 0x000007fe02077812 */ /* 0x000fc8000782c0ff */
[----:B------:R-:W2:Y:S01]  /*0290*/  I2F.U32.RP R6, R7 ;  /* 0x0000000700067306 */ /* 0x000ea20000209000 */
[----:B------:R-:W-:-:S07]  /*02a0*/  IMAD.MOV R9, RZ, RZ, -R7 ;  /* 0x000000ffff097224 */ /* 0x000fce00078e0a07 */
[----:B--2---:R-:W0:Y:S02]  /*02b0*/  MUFU.RCP R6, R6 ;  /* 0x0000000600067308 */ /* 0x004e240000001000 */
[----:B0-----:R-:W-:-:S06]  /*02c0*/  IADD3 R4, PT, PT, R6, 0xffffffe, RZ ;  /* 0x0ffffffe06047810 */ /* 0x001fcc0007ffe0ff */
[----:B------:R0:W2:Y:S02]  /*02d0*/  F2I.FTZ.U32.TRUNC.NTZ R5, R4 ;  /* 0x0000000400057305 */ /* 0x0000a4000021f000 */
[----:B0-----:R-:W-:Y:S02]  /*02e0*/  IMAD.MOV.U32 R4, RZ, RZ, RZ ;  /* 0x000000ffff047224 */ /* 0x001fe400078e00ff */
[----:B--2---:R-:W-:-:S04]  /*02f0*/  IMAD R9, R9, R5, RZ ;  /* 0x0000000509097224 */ /* 0x004fc800078e02ff */
[----:B------:R-:W-:-:S06]  /*0300*/  IMAD.HI.U32 R5, R5, R9, R4 ;  /* 0x0000000905057227 */ /* 0x000fcc00078e0004 */
[----:B------:R-:W-:-:S05]  /*0310*/  IMAD.HI.U32 R5, R5, R0, RZ ;  /* 0x0000000005057227 */ /* 0x000fca00078e00ff */
[----:B------:R-:W-:-:S05]  /*0320*/  IADD3 R5, PT, PT, -R5, RZ, RZ ;  /* 0x000000ff05057210 */ /* 0x000fca0007ffe1ff */
[C---:B-1----:R-:W-:Y:S01]  /*0330*/  IMAD R8, R7.reuse, R5, R0 ;  /* 0x0000000507087224 */ /* 0x042fe200078e0200 */
[----:B------:R-:W-:-:S04]  /*0340*/  IADD3 R5, PT, PT, R7, -0x1, RZ ;  /* 0xffffffff07057810 */ /* 0x000fc80007ffe0ff */
[----:B------:R-:W-:-:S13]  /*0350*/  ISETP.GE.U32.AND P0, PT, R8, R7, PT ;  /* 0x000000070800720c */ /* 0x000fda0003f06070 */
[----:B------:R-:W-:-:S05]  /*0360*/  @P0 IMAD.IADD R8, R8, 0x1, -R7 ;  /* 0x0000000108080824 */ /* 0x000fca00078e0a07 */
[----:B------:R-:W-:-:S13]  /*0370*/  ISETP.GE.U32.AND P0, PT, R8, R7, PT ;  /* 0x000000070800720c */ /* 0x000fda0003f06070 */
[----:B------:R-:W-:Y:S01]  /*0380*/  @P0 IMAD.IADD R8, R8, 0x1, -R7 ;  /* 0x0000000108080824 */ /* 0x000fe200078e0a07 */
[----:B------:R-:W-:Y:S02]  /*0390*/  @!P1 LOP3.LUT R8, RZ, R7, RZ, 0x33, !PT ;  /* 0x00000007ff089212 */ /* 0x000fe400078e33ff */
[----:B------:R-:W-:Y:S02]  /*03a0*/  SHF.R.U32.HI R7, RZ, 0x1, R2 ;  /* 0x00000001ff077819 */ /* 0x000fe40000011602 */
[----:B------:R-:W-:-:S13]  /*03b0*/  ISETP.NE.AND P0, PT, R8, R5, PT ;  /* 0x000000050800720c */ /* 0x000fda0003f05270 */
[----:B------:R-:W-:-:S05]  /*03c0*/  @!P0 IMAD.IADD R4, R0, 0x1, -R7 ;  /* 0x0000000100048824 */ /* 0x000fca00078e0a07 */
[----:B------:R-:W-:-:S05]  /*03d0*/  @!P0 LEA R4, R4, UR4, 0x2 ;  /* 0x0000000404048c11 */ /* 0x000fca000f8e10ff */
[----:B------:R-:W-:Y:S01]  /*03e0*/  @!P0 LDS R5, [R4] ;  /* 0x0000000004058984 */ /* 0x000fe20000000800 */
[----:B------:R-:W-:Y:S06]  /*03f0*/  @!P0 BAR.SYNC.DEFER_BLOCKING 0x0 ;  /* 0x0000000000008b1d */ /* 0x000fec0000010000 */
[----:B------:R-:W0:Y:S02]  /*0400*/  @!P0 LDS R6, [R3] ;  /* 0x0000000003068984 */ /* 0x000e240000000800 */
[----:B0-----:R-:W-:Y:S02]  /*0410*/  @!P0 FADD R8, R5, R6 ;  /* 0x0000000605088221 */ /* 0x001fe40000000000 */
[----:B------:R2:W-:Y:S04]  /*0420*/  @!P0 STS [R4], R6 ;  /* 0x0000000604008388 */ /* 0x0005e80000000800 */
[----:B------:R2:W-:Y:S01]  /*0430*/  @!P0 STS [R3], R8 ;  /* 0x0000000803008388 */ /* 0x0005e20000000800 */
[----:B------:R-:W-:Y:S01]  /*0440*/  BAR.SYNC.DEFER_BLOCKING 0x0 ;  /* 0x0000000000007b1d */ /* 0x000fe20000010000 */
[----:B------:R-:W-:-:S02]  /*0450*/  ISETP.GT.U32.AND P0, PT, R2, 0x3, PT ;  /* 0x000000030200780c */ /* 0x000fc40003f04070 */
[----:B------:R-:W-:-:S11]  /*0460*/  MOV R2, R7 ;  /* 0x0000000700027202 */ /* 0x000fd60000000f00 */
[----:B--2---:R-:W-:Y:S05]  /*0470*/  @P0 BRA `(.L_x_4) ;  /* 0xfffffffc00800947 */ /* 0x004fea000383ffff */
.L_x_3:
[----:B01----:R-:W0:Y:S01]  /*0480*/  LDS R3, [R3] ;  /* 0x0000000003037984 */ /* 0x003e220000000800 */
[----:B------:R-:W1:Y:S02]  /*0490*/  LDC.64 R4, c[0x0][0x388] ;  /* 0x0000e200ff047b82 */ /* 0x000e640000000a00 */
[----:B-1----:R-:W-:-:S05]  /*04a0*/  IMAD.WIDE.U32 R4, R0, 0x4, R4 ;  /* 0x0000000400047825 */ /* 0x002fca00078e0004 */
[----:B0-----:R-:W-:Y:S01]  /*04b0*/  STG.E desc[UR8][R4.64], R3 ;  /* 0x0000000304007986 */ /* 0x001fe2000c101908 */
[----:B------:R-:W-:Y:S05]  /*04c0*/  EXIT ;  /* 0x000000000000794d */ /* 0x000fea0003800000 */
.L_x_5:
        /* <DEDUP_REMOVED lines=11> */
.L_x_7:


//--------------------- .nv.shared._Z7sum_mapPfS_ --------------------------
	.section	.nv.shared._Z7sum_mapPfS_,"aw",@nobits
	.sectionflags	@""
	.align	16
	.zero		1024


//--------------------- .nv.shared.reserved.0     --------------------------
	.section	.nv.shared.reserved.0,"aw",@nobits
	.weak		__nv_reservedSMEM_offset_0_alias
	.size		__nv_reservedSMEM_offset_0_alias, 0, 64
	.other		__nv_reservedSMEM_offset_0_alias,@"STO_CUDA_RESERVED_SHARED STV_DEFAULT"
__nv_reservedSMEM_offset_0_alias:
	.zero		0
	.zero		64


//--------------------- .nv.shared._Z20excl_sum_scan_kernelPfS_f --------------------------
	.section	.nv.shared._Z20excl_sum_scan_kernelPfS_f,"aw",@nobits
	.sectionflags	@""
	.align	16
	.zero		1024


//--------------------- .nv.constant0._Z7sum_mapPfS_ --------------------------
	.section	.nv.constant0._Z7sum_mapPfS_,"a",@progbits
	.sectionflags	@""
	.align	4
.nv.constant0._Z7sum_mapPfS_:
	.zero		912


//--------------------- .nv.constant0._Z20excl_sum_scan_kernelPfS_f --------------------------
	.section	.nv.constant0._Z20excl_sum_scan_kernelPfS_f,"a",@progbits
	.sectionflags	@""
	.align	4
.nv.constant0._Z20excl_sum_scan_kernelPfS_f:
	.zero		916


//--------------------- SYMBOLS --------------------------

	.type		.nv.reservedSmem.offset0,@object
	.size		.nv.reservedSmem.offset0,0x4
	.type		.nv.reservedSmem.cap,@object
	.size		.nv.reservedSmem.cap,0x4
